//
// Generated by NVIDIA NVVM Compiler
//
// Compiler Build ID: CL-36424714
// Cuda compilation tools, release 13.0, V13.0.88
// Based on NVVM 20.0.0
//

.version 9.0
.target sm_100
.address_size 64

	// .globl	_Z6reducePfS_i
.extern .shared .align 16 .b8 sdata[];

.visible .entry _Z6reducePfS_i(
	.param .u64 .ptr .align 1 _Z6reducePfS_i_param_0,
	.param .u64 .ptr .align 1 _Z6reducePfS_i_param_1,
	.param .u32 _Z6reducePfS_i_param_2
)
{
	.reg .pred 	%p<6>;
	.reg .b32 	%r<14>;
	.reg .b32 	%f<10>;
	.reg .b64 	%rd<7>;

	ld.param.u64 	%rd1, [_Z6reducePfS_i_param_0];
	ld.param.u64 	%rd2, [_Z6reducePfS_i_param_1];
	ld.param.u32 	%r7, [_Z6reducePfS_i_param_2];
	mov.u32 	%r1, %tid.x;
	mov.u32 	%r8, %ctaid.x;
	mov.u32 	%r13, %ntid.x;
	mad.lo.s32 	%r3, %r8, %r13, %r1;
	setp.ge.s32 	%p1, %r3, %r7;
	mov.f32 	%f9, 0f00000000;
	@%p1 bra 	$L__BB0_2;
	cvta.to.global.u64 	%rd3, %rd1;
	mul.wide.s32 	%rd4, %r3, 4;
	add.s64 	%rd5, %rd3, %rd4;
	ld.global.f32 	%f9, [%rd5];
$L__BB0_2:
	shl.b32 	%r9, %r1, 2;
	mov.u32 	%r10, sdata;
	add.s32 	%r4, %r10, %r9;
	st.shared.f32 	[%r4], %f9;
	bar.sync 	0;
	setp.lt.u32 	%p2, %r13, 2;
	@%p2 bra 	$L__BB0_6;
$L__BB0_3:
	shr.u32 	%r6, %r13, 1;
	setp.ge.u32 	%p3, %r1, %r6;
	@%p3 bra 	$L__BB0_5;
	shl.b32 	%r11, %r6, 2;
	add.s32 	%r12, %r4, %r11;
	ld.shared.f32 	%f4, [%r12];
	ld.shared.f32 	%f5, [%r4];
	add.f32 	%f6, %f4, %f5;
	st.shared.f32 	[%r4], %f6;
$L__BB0_5:
	bar.sync 	0;
	setp.gt.u32 	%p4, %r13, 3;
	mov.u32 	%r13, %r6;
	@%p4 bra 	$L__BB0_3;
$L__BB0_6:
	setp.ne.s32 	%p5, %r1, 0;
	@%p5 bra 	$L__BB0_8;
	ld.shared.f32 	%f7, [sdata];
	cvta.to.global.u64 	%rd6, %rd2;
	atom.global.add.f32 	%f8, [%rd6], %f7;
$L__BB0_8:
	ret;

}


// ===== COMPILED SASS (sm_100) =====

	.target	sm_100

	.elftype	@"ET_EXEC"


//--------------------- .note.nv.tkinfo           --------------------------
	.section	.note.nv.tkinfo,"",@"SHT_NOTE"
	.sectionflags	@"SHF_NOTE_NV_TKINFO"
	.tkinfo
        /*0018*/ 	.word	0x00000002
        /*0030*/ 	.string	""
        /*0030*/ 	.string	"ptxas"
        /*0030*/ 	.string	"Cuda compilation tools, release 13.0, V13.0.88"
        /*0030*/ 	.string	"Build cuda_13.0.r13.0/compiler.36424714_0"
        /*0030*/ 	.string	"-arch sm_100 -m 64 "



//--------------------- .note.nv.cuinfo           --------------------------
	.section	.note.nv.cuinfo,"",@"SHT_NOTE"
	.sectionflags	@"SHF_NOTE_NV_CUINFO"
        /*0018*/ 	.short	0x0002
        /*001a*/ 	.short	0x0064
        /*001c*/ 	.short	0x0082
	.zero		2


//--------------------- .nv.info                  --------------------------
	.section	.nv.info,"",@"SHT_CUDA_INFO"
	.align	4


	//----- nvinfo : EIATTR_REGCOUNT
	.align		4
        /*0000*/ 	.byte	0x04, 0x2f
        /*0002*/ 	.short	(.L_1 - .L_0)
	.align		4
.L_0:
        /*0004*/ 	.word	index@(_Z6reducePfS_i)
        /*0008*/ 	.word	0x0000000a


	//----- nvinfo : EIATTR_FRAME_SIZE
	.align		4
.L_1:
        /*000c*/ 	.byte	0x04, 0x11
        /*000e*/ 	.short	(.L_3 - .L_2)
	.align		4
.L_2:
        /*0010*/ 	.word	index@(_Z6reducePfS_i)
        /*0014*/ 	.word	0x00000000


	//----- nvinfo : EIATTR_MIN_STACK_SIZE
	.align		4
.L_3:
        /*0018*/ 	.byte	0x04, 0x12
        /*001a*/ 	.short	(.L_5 - .L_4)
	.align		4
.L_4:
        /*001c*/ 	.word	index@(_Z6reducePfS_i)
        /*0020*/ 	.word	0x00000000
.L_5:


//--------------------- .nv.compat                --------------------------
	.section	.nv.compat,"",@"SHT_CUDA_COMPAT_INFO"
	.align	4
        /*0000*/ 	.byte	0x02, 0x09, 0x00, 0x00, 0x02, 0x02, 0x01, 0x00, 0x02, 0x05, 0x05, 0x00, 0x03, 0x07, 0x01, 0x01
        /*0010*/ 	.byte	0x02, 0x03, 0x00, 0x00, 0x02, 0x06, 0x01, 0x00, 0x04, 0x0b, 0x08, 0x00, 0x09, 0x00, 0x00, 0x00
        /*0020*/ 	.byte	0x00, 0x00, 0x00, 0x00


//--------------------- .nv.info._Z6reducePfS_i   --------------------------
	.section	.nv.info._Z6reducePfS_i,"",@"SHT_CUDA_INFO"
	.sectionflags	@""
	.align	4


	//----- nvinfo : EIATTR_CUDA_API_VERSION
	.align		4
        /*0000*/ 	.byte	0x04, 0x37
        /*0002*/ 	.short	(.L_7 - .L_6)
.L_6:
        /*0004*/ 	.word	0x00000082


	//----- nvinfo : EIATTR_KPARAM_INFO
	.align		4
.L_7:
        /*0008*/ 	.byte	0x04, 0x17
        /*000a*/ 	.short	(.L_9 - .L_8)
.L_8:
        /*000c*/ 	.word	0x00000000
        /*0010*/ 	.short	0x0002
        /*0012*/ 	.short	0x0010
        /*0014*/ 	.byte	0x00, 0xf0, 0x11, 0x00


	//----- nvinfo : EIATTR_KPARAM_INFO
	.align		4
.L_9:
        /*0018*/ 	.byte	0x04, 0x17
        /*001a*/ 	.short	(.L_11 - .L_10)
.L_10:
        /*001c*/ 	.word	0x00000000
        /*0020*/ 	.short	0x0001
        /*0022*/ 	.short	0x0008
        /*0024*/ 	.byte	0x00, 0xf5, 0x21, 0x00


	//----- nvinfo : EIATTR_KPARAM_INFO
	.align		4
.L_11:
        /*0028*/ 	.byte	0x04, 0x17
        /*002a*/ 	.short	(.L_13 - .L_12)
.L_12:
        /*002c*/ 	.word	0x00000000
        /*0030*/ 	.short	0x0000
        /*0032*/ 	.short	0x0000
        /*0034*/ 	.byte	0x00, 0xf5, 0x21, 0x00


	//----- nvinfo : EIATTR_SPARSE_MMA_MASK
	.align		4
.L_13:
        /*0038*/ 	.byte	0x03, 0x50
        /*003a*/ 	.short	0x0000


	//----- nvinfo : EIATTR_MAXREG_COUNT
	.align		4
        /*003c*/ 	.byte	0x03, 0x1b
        /*003e*/ 	.short	0x00ff


	//----- nvinfo : EIATTR_NUM_BARRIERS
	.align		4
        /*0040*/ 	.byte	0x02, 0x4c
        /*0042*/ 	.byte	0x01
	.zero		1


	//----- nvinfo : EIATTR_MERCURY_ISA_VERSION
	.align		4
        /*0044*/ 	.byte	0x03, 0x5f
        /*0046*/ 	.short	0x0101


	//----- nvinfo : EIATTR_VRC_CTA_INIT_COUNT
	.align		4
        /*0048*/ 	.byte	0x02, 0x4a
	.zero		1
	.zero		1


	//----- nvinfo : EIATTR_EXIT_INSTR_OFFSETS
	.align		4
        /*004c*/ 	.byte	0x04, 0x1c
        /*004e*/ 	.short	(.L_15 - .L_14)


	//   ....[0]....
.L_14:
        /*0050*/ 	.word	0x00000200


	//   ....[1]....
        /*0054*/ 	.word	0x00000270


	//----- nvinfo : EIATTR_CBANK_PARAM_SIZE
	.align		4
.L_15:
        /*0058*/ 	.byte	0x03, 0x19
        /*005a*/ 	.short	0x0014


	//----- nvinfo : EIATTR_PARAM_CBANK
	.align		4
        /*005c*/ 	.byte	0x04, 0x0a
        /*005e*/ 	.short	(.L_17 - .L_16)
	.align		4
.L_16:
        /*0060*/ 	.word	index@(.nv.constant0._Z6reducePfS_i)
        /*0064*/ 	.short	0x0380
        /*0066*/ 	.short	0x0014


	//----- nvinfo : EIATTR_SW_WAR
	.align		4
.L_17:
        /*0068*/ 	.byte	0x04, 0x36
        /*006a*/ 	.short	(.L_19 - .L_18)
.L_18:
        /*006c*/ 	.word	0x00000008
.L_19:


//--------------------- .nv.callgraph             --------------------------
	.section	.nv.callgraph,"",@"SHT_CUDA_CALLGRAPH"
	.align	4
	.sectionentsize	8
	.align		4
        /*0000*/ 	.word	0x00000000
	.align		4
        /*0004*/ 	.word	0xffffffff
	.align		4
        /*0008*/ 	.word	0x00000000
	.align		4
        /*000c*/ 	.word	0xfffffffe
	.align		4
        /*0010*/ 	.word	0x00000000
	.align		4
        /*0014*/ 	.word	0xfffffffd
	.align		4
        /*0018*/ 	.word	0x00000000
	.align		4
        /*001c*/ 	.word	0xfffffffc


//--------------------- .text._Z6reducePfS_i      --------------------------
	.section	.text._Z6reducePfS_i,"ax",@progbits
	.align	128
        .global         _Z6reducePfS_i
        .type           _Z6reducePfS_i,@function
        .size           _Z6reducePfS_i,(.L_x_3 - _Z6reducePfS_i)
        .other          _Z6reducePfS_i,@"STO_CUDA_ENTRY STV_DEFAULT"
_Z6reducePfS_i:
.text._Z6reducePfS_i:
[----:B------:R-:W-:Y:S01]  /*0000*/  LDC R1, c[0x0][0x37c] ;  /* 0x0000df00ff017b82 */ /* 0x000fe20000000800 */
[----:B------:R-:W0:Y:S07]  /*0010*/  S2R R7, SR_TID.X ;  /* 0x0000000000077919 */ /* 0x000e2e0000002100 */
[----:B------:R-:W0:Y:S01]  /*0020*/  S2UR UR4, SR_CTAID.X ;  /* 0x00000000000479c3 */ /* 0x000e220000002500 */
[----:B------:R-:W1:Y:S01]  /*0030*/  LDCU UR5, c[0x0][0x390] ;  /* 0x00007200ff0577ac */ /* 0x000e620008000800 */
[----:B------:R-:W-:Y:S01]  /*0040*/  IMAD.MOV.U32 R4, RZ, RZ, RZ ;  /* 0x000000ffff047224 */ /* 0x000fe200078e00ff */
[----:B------:R-:W2:Y:S05]  /*0050*/  LDCU.64 UR6, c[0x0][0x358] ;  /* 0x00006b00ff0677ac */ /* 0x000eaa0008000a00 */
[----:B------:R-:W0:Y:S02]  /*0060*/  LDC R0, c[0x0][0x360] ;  /* 0x0000d800ff007b82 */ /* 0x000e240000000800 */
[----:B0-----:R-:W-:-:S05]  /*0070*/  IMAD R5, R0, UR4, R7 ;  /* 0x0000000400057c24 */ /* 0x001fca000f8e0207 */
[----:B-1----:R-:W-:-:S13]  /*0080*/  ISETP.GE.AND P0, PT, R5, UR5, PT ;  /* 0x0000000505007c0c */ /* 0x002fda000bf06270 */
[----:B------:R-:W0:Y:S02]  /*0090*/  @!P0 LDC.64 R2, c[0x0][0x380] ;  /* 0x0000e000ff028b82 */ /* 0x000e240000000a00 */
[----:B0-----:R-:W-:-:S05]  /*00a0*/  @!P0 IMAD.WIDE R2, R5, 0x4, R2 ;  /* 0x0000000405028825 */ /* 0x001fca00078e0202 */
[----:B--2---:R-:W2:Y:S01]  /*00b0*/  @!P0 LDG.E R4, desc[UR6][R2.64] ;  /* 0x0000000602048981 */ /* 0x004ea2000c1e1900 */
[----:B------:R-:W0:Y:S01]  /*00c0*/  S2UR UR5, SR_CgaCtaId ;  /* 0x00000000000579c3 */ /* 0x000e220000008800 */
[----:B------:R-:W-:Y:S01]  /*00d0*/  UMOV UR4, 0x400 ;  /* 0x0000040000047882 */ /* 0x000fe20000000000 */
[----:B------:R-:W-:Y:S02]  /*00e0*/  ISETP.GE.U32.AND P1, PT, R0, 0x2, PT ;  /* 0x000000020000780c */ /* 0x000fe40003f26070 */
[----:B------:R-:W-:Y:S01]  /*00f0*/  ISETP.NE.AND P0, PT, R7, RZ, PT ;  /* 0x000000ff0700720c */ /* 0x000fe20003f05270 */
[----:B0-----:R-:W-:-:S06]  /*0100*/  ULEA UR4, UR5, UR4, 0x18 ;  /* 0x0000000405047291 */ /* 0x001fcc000f8ec0ff */
[----:B------:R-:W-:-:S05]  /*0110*/  LEA R5, R7, UR4, 0x2 ;  /* 0x0000000407057c11 */ /* 0x000fca000f8e10ff */
[----:B--2---:R0:W-:Y:S01]  /*0120*/  STS [R5], R4 ;  /* 0x0000000405007388 */ /* 0x0041e20000000800 */
[----:B------:R-:W-:Y:S06]  /*0130*/  BAR.SYNC.DEFER_BLOCKING 0x0 ;  /* 0x0000000000007b1d */ /* 0x000fec0000010000 */
[----:B------:R-:W-:Y:S05]  /*0140*/  @!P1 BRA `(.L_x_0) ;  /* 0x00000000002c9947 */ /* 0x000fea0003800000 */
.L_x_1:
[----:B------:R-:W-:-:S04]  /*0150*/  SHF.R.U32.HI R6, RZ, 0x1, R0 ;  /* 0x00000001ff067819 */ /* 0x000fc80000011600 */
[----:B------:R-:W-:-:S13]  /*0160*/  ISETP.GE.U32.AND P1, PT, R7, R6, PT ;  /* 0x000000060700720c */ /* 0x000fda0003f26070 */
[----:B------:R-:W-:Y:S01]  /*0170*/  @!P1 IMAD R2, R6, 0x4, R5 ;  /* 0x0000000406029824 */ /* 0x000fe200078e0205 */
[----:B------:R-:W-:Y:S05]  /*0180*/  @!P1 LDS R3, [R5] ;  /* 0x0000000005039984 */ /* 0x000fea0000000800 */
[----:B------:R-:W0:Y:S02]  /*0190*/  @!P1 LDS R2, [R2] ;  /* 0x0000000002029984 */ /* 0x000e240000000800 */
[----:B0-----:R-:W-:-:S05]  /*01a0*/  @!P1 FADD R4, R2, R3 ;  /* 0x0000000302049221 */ /* 0x001fca0000000000 */
[----:B------:R1:W-:Y:S01]  /*01b0*/  @!P1 STS [R5], R4 ;  /* 0x0000000405009388 */ /* 0x0003e20000000800 */
[----:B------:R-:W-:Y:S01]  /*01c0*/  BAR.SYNC.DEFER_BLOCKING 0x0 ;  /* 0x0000000000007b1d */ /* 0x000fe20000010000 */
[----:B------:R-:W-:Y:S01]  /*01d0*/  ISETP.GT.U32.AND P1, PT, R0, 0x3, PT ;  /* 0x000000030000780c */ /* 0x000fe20003f24070 */
[----:B------:R-:W-:-:S12]  /*01e0*/  IMAD.MOV.U32 R0, RZ, RZ, R6 ;  /* 0x000000ffff007224 */ /* 0x000fd800078e0006 */
[----:B-1----:R-:W-:Y:S05]  /*01f0*/  @P1 BRA `(.L_x_1) ;  /* 0xfffffffc00d41947 */ /* 0x002fea000383ffff */
.L_x_0:
[----:B------:R-:W-:Y:S05]  /*0200*/  @P0 EXIT ;  /* 0x000000000000094d */ /* 0x000fea0003800000 */
[----:B------:R-:W1:Y:S01]  /*0210*/  S2UR UR5, SR_CgaCtaId ;  /* 0x00000000000579c3 */ /* 0x000e620000008800 */
[----:B------:R-:W-:-:S07]  /*0220*/  UMOV UR4, 0x400 ;  /* 0x0000040000047882 */ /* 0x000fce0000000000 */
[----:B------:R-:W2:Y:S01]  /*0230*/  LDC.64 R2, c[0x0][0x388] ;  /* 0x0000e200ff027b82 */ /* 0x000ea20000000a00 */
[----:B-1----:R-:W-:-:S09]  /*0240*/  ULEA UR4, UR5, UR4, 0x18 ;  /* 0x0000000405047291 */ /* 0x002fd2000f8ec0ff */
[----:B0-----:R-:W2:Y:S04]  /*0250*/  LDS R5, [UR4] ;  /* 0x00000004ff057984 */ /* 0x001ea80008000800 */
[----:B--2---:R-:W-:Y:S01]  /*0260*/  REDG.E.ADD.F32.FTZ.RN.STRONG.GPU desc[UR6][R2.64], R5 ;  /* 0x00000005020079a6 */ /* 0x004fe2000c12f306 */
[----:B------:R-:W-:Y:S05]  /*0270*/  EXIT ;  /* 0x000000000000794d */ /* 0x000fea0003800000 */
.L_x_2:
[----:B------:R-:W-:-:S00]  /*0280*/  BRA `(.L_x_2) ;  /* 0xfffffffc00fc7947 */ /* 0x000fc0000383ffff */
[----:B------:R-:W-:-:S00]  /*0290*/  NOP ;  /* 0x0000000000007918 */ /* 0x000fc00000000000 */
        /* <DEDUP_REMOVED lines=14> */
.L_x_3:


//--------------------- .nv.shared._Z6reducePfS_i --------------------------
	.section	.nv.shared._Z6reducePfS_i,"aw",@nobits
	.sectionflags	@""
	.align	16
	.zero		1024


//--------------------- .nv.shared.reserved.0     --------------------------
	.section	.nv.shared.reserved.0,"aw",@nobits
	.weak		__nv_reservedSMEM_offset_0_alias
	.size		__nv_reservedSMEM_offset_0_alias, 0, 64
	.other		__nv_reservedSMEM_offset_0_alias,@"STO_CUDA_RESERVED_SHARED STV_DEFAULT"
__nv_reservedSMEM_offset_0_alias:
	.zero		0
	.zero		64


//--------------------- .nv.constant0._Z6reducePfS_i --------------------------
	.section	.nv.constant0._Z6reducePfS_i,"a",@progbits
	.sectionflags	@""
	.align	4
.nv.constant0._Z6reducePfS_i:
	.zero		916


//--------------------- SYMBOLS --------------------------

	.type		.nv.reservedSmem.offset0,@object
	.size		.nv.reservedSmem.offset0,0x4
	.type		.nv.reservedSmem.cap,@object
	.size		.nv.reservedSmem.cap,0x4
